//
// Generated by NVIDIA NVVM Compiler
//
// Compiler Build ID: CL-36424714
// Cuda compilation tools, release 13.0, V13.0.88
// Based on NVVM 20.0.0
//

.version 9.0
.target sm_100
.address_size 64

	// .globl	_Z7forwardIiEviiiPKT_S2_PS0_
.extern .shared .align 16 .b8 shared_data[];

.visible .entry _Z7forwardIiEviiiPKT_S2_PS0_(
	.param .u32 _Z7forwardIiEviiiPKT_S2_PS0__param_0,
	.param .u32 _Z7forwardIiEviiiPKT_S2_PS0__param_1,
	.param .u32 _Z7forwardIiEviiiPKT_S2_PS0__param_2,
	.param .u64 .ptr .align 1 _Z7forwardIiEviiiPKT_S2_PS0__param_3,
	.param .u64 .ptr .align 1 _Z7forwardIiEviiiPKT_S2_PS0__param_4,
	.param .u64 .ptr .align 1 _Z7forwardIiEviiiPKT_S2_PS0__param_5
)
{
	.reg .pred 	%p<8>;
	.reg .b32 	%r<30>;
	.reg .b64 	%rd<13>;

	ld.param.u32 	%r11, [_Z7forwardIiEviiiPKT_S2_PS0__param_0];
	ld.param.u32 	%r12, [_Z7forwardIiEviiiPKT_S2_PS0__param_1];
	ld.param.u32 	%r10, [_Z7forwardIiEviiiPKT_S2_PS0__param_2];
	ld.param.u64 	%rd1, [_Z7forwardIiEviiiPKT_S2_PS0__param_3];
	ld.param.u64 	%rd2, [_Z7forwardIiEviiiPKT_S2_PS0__param_4];
	ld.param.u64 	%rd3, [_Z7forwardIiEviiiPKT_S2_PS0__param_5];
	mov.u32 	%r1, %tid.x;
	mov.u32 	%r2, %ctaid.x;
	mad.lo.s32 	%r13, %r12, %r2, %r1;
	mov.u32 	%r4, %ctaid.y;
	mad.lo.s32 	%r5, %r10, %r1, %r4;
	mul.lo.s32 	%r14, %r10, %r12;
	setp.ge.s32 	%p1, %r5, %r14;
	mul.lo.s32 	%r15, %r12, %r11;
	setp.ge.s32 	%p2, %r13, %r15;
	shl.b32 	%r17, %r1, 2;
	mov.u32 	%r18, shared_data;
	add.s32 	%r6, %r18, %r17;
	or.pred  	%p3, %p1, %p2;
	@%p3 bra 	$L__BB0_2;
	cvta.to.global.u64 	%rd4, %rd1;
	cvta.to.global.u64 	%rd5, %rd2;
	mul.wide.s32 	%rd6, %r13, 4;
	add.s64 	%rd7, %rd4, %rd6;
	ld.global.u32 	%r19, [%rd7];
	mul.wide.s32 	%rd8, %r5, 4;
	add.s64 	%rd9, %rd5, %rd8;
	ld.global.u32 	%r20, [%rd9];
	mul.lo.s32 	%r21, %r20, %r19;
	st.shared.u32 	[%r6], %r21;
$L__BB0_2:
	bar.sync 	0;
	mov.u32 	%r29, %ntid.x;
	setp.lt.u32 	%p4, %r29, 2;
	@%p4 bra 	$L__BB0_6;
$L__BB0_3:
	shr.u32 	%r9, %r29, 1;
	setp.ge.u32 	%p5, %r1, %r9;
	@%p5 bra 	$L__BB0_5;
	shl.b32 	%r22, %r9, 2;
	add.s32 	%r23, %r6, %r22;
	ld.shared.u32 	%r24, [%r23];
	ld.shared.u32 	%r25, [%r6];
	add.s32 	%r26, %r25, %r24;
	st.shared.u32 	[%r6], %r26;
$L__BB0_5:
	bar.sync 	0;
	setp.gt.u32 	%p6, %r29, 3;
	mov.u32 	%r29, %r9;
	@%p6 bra 	$L__BB0_3;
$L__BB0_6:
	setp.ne.s32 	%p7, %r1, 0;
	@%p7 bra 	$L__BB0_8;
	ld.shared.u32 	%r27, [shared_data];
	mad.lo.s32 	%r28, %r10, %r2, %r4;
	cvta.to.global.u64 	%rd10, %rd3;
	mul.wide.s32 	%rd11, %r28, 4;
	add.s64 	%rd12, %rd10, %rd11;
	st.global.u32 	[%rd12], %r27;
$L__BB0_8:
	ret;

}


// ===== COMPILED SASS (sm_100) =====

	.target	sm_100

	.elftype	@"ET_EXEC"


//--------------------- .note.nv.tkinfo           --------------------------
	.section	.note.nv.tkinfo,"",@"SHT_NOTE"
	.sectionflags	@"SHF_NOTE_NV_TKINFO"
	.tkinfo
        /*0018*/ 	.word	0x00000002
        /*0030*/ 	.string	""
        /*0030*/ 	.string	"ptxas"
        /*0030*/ 	.string	"Cuda compilation tools, release 13.0, V13.0.88"
        /*0030*/ 	.string	"Build cuda_13.0.r13.0/compiler.36424714_0"
        /*0030*/ 	.string	"-arch sm_100 -m 64 "



//--------------------- .note.nv.cuinfo           --------------------------
	.section	.note.nv.cuinfo,"",@"SHT_NOTE"
	.sectionflags	@"SHF_NOTE_NV_CUINFO"
        /*0018*/ 	.short	0x0002
        /*001a*/ 	.short	0x0064
        /*001c*/ 	.short	0x0082
	.zero		2


//--------------------- .nv.info                  --------------------------
	.section	.nv.info,"",@"SHT_CUDA_INFO"
	.align	4


	//----- nvinfo : EIATTR_REGCOUNT
	.align		4
        /*0000*/ 	.byte	0x04, 0x2f
        /*0002*/ 	.short	(.L_1 - .L_0)
	.align		4
.L_0:
        /*0004*/ 	.word	index@(_Z7forwardIiEviiiPKT_S2_PS0_)
        /*0008*/ 	.word	0x0000000d


	//----- nvinfo : EIATTR_FRAME_SIZE
	.align		4
.L_1:
        /*000c*/ 	.byte	0x04, 0x11
        /*000e*/ 	.short	(.L_3 - .L_2)
	.align		4
.L_2:
        /*0010*/ 	.word	index@(_Z7forwardIiEviiiPKT_S2_PS0_)
        /*0014*/ 	.word	0x00000000


	//----- nvinfo : EIATTR_MIN_STACK_SIZE
	.align		4
.L_3:
        /*0018*/ 	.byte	0x04, 0x12
        /*001a*/ 	.short	(.L_5 - .L_4)
	.align		4
.L_4:
        /*001c*/ 	.word	index@(_Z7forwardIiEviiiPKT_S2_PS0_)
        /*0020*/ 	.word	0x00000000
.L_5:


//--------------------- .nv.compat                --------------------------
	.section	.nv.compat,"",@"SHT_CUDA_COMPAT_INFO"
	.align	4
        /*0000*/ 	.byte	0x02, 0x09, 0x00, 0x00, 0x02, 0x02, 0x01, 0x00, 0x02, 0x05, 0x05, 0x00, 0x03, 0x07, 0x01, 0x01
        /*0010*/ 	.byte	0x02, 0x03, 0x00, 0x00, 0x02, 0x06, 0x01, 0x00, 0x04, 0x0b, 0x08, 0x00, 0x09, 0x00, 0x00, 0x00
        /*0020*/ 	.byte	0x00, 0x00, 0x00, 0x00


//--------------------- .nv.info._Z7forwardIiEviiiPKT_S2_PS0_ --------------------------
	.section	.nv.info._Z7forwardIiEviiiPKT_S2_PS0_,"",@"SHT_CUDA_INFO"
	.sectionflags	@""
	.align	4


	//----- nvinfo : EIATTR_CUDA_API_VERSION
	.align		4
        /*0000*/ 	.byte	0x04, 0x37
        /*0002*/ 	.short	(.L_7 - .L_6)
.L_6:
        /*0004*/ 	.word	0x00000082


	//----- nvinfo : EIATTR_KPARAM_INFO
	.align		4
.L_7:
        /*0008*/ 	.byte	0x04, 0x17
        /*000a*/ 	.short	(.L_9 - .L_8)
.L_8:
        /*000c*/ 	.word	0x00000000
        /*0010*/ 	.short	0x0005
        /*0012*/ 	.short	0x0020
        /*0014*/ 	.byte	0x00, 0xf5, 0x21, 0x00


	//----- nvinfo : EIATTR_KPARAM_INFO
	.align		4
.L_9:
        /*0018*/ 	.byte	0x04, 0x17
        /*001a*/ 	.short	(.L_11 - .L_10)
.L_10:
        /*001c*/ 	.word	0x00000000
        /*0020*/ 	.short	0x0004
        /*0022*/ 	.short	0x0018
        /*0024*/ 	.byte	0x00, 0xf5, 0x21, 0x00


	//----- nvinfo : EIATTR_KPARAM_INFO
	.align		4
.L_11:
        /*0028*/ 	.byte	0x04, 0x17
        /*002a*/ 	.short	(.L_13 - .L_12)
.L_12:
        /*002c*/ 	.word	0x00000000
        /*0030*/ 	.short	0x0003
        /*0032*/ 	.short	0x0010
        /*0034*/ 	.byte	0x00, 0xf5, 0x21, 0x00


	//----- nvinfo : EIATTR_KPARAM_INFO
	.align		4
.L_13:
        /*0038*/ 	.byte	0x04, 0x17
        /*003a*/ 	.short	(.L_15 - .L_14)
.L_14:
        /*003c*/ 	.word	0x00000000
        /*0040*/ 	.short	0x0002
        /*0042*/ 	.short	0x0008
        /*0044*/ 	.byte	0x00, 0xf0, 0x11, 0x00


	//----- nvinfo : EIATTR_KPARAM_INFO
	.align		4
.L_15:
        /*0048*/ 	.byte	0x04, 0x17
        /*004a*/ 	.short	(.L_17 - .L_16)
.L_16:
        /*004c*/ 	.word	0x00000000
        /*0050*/ 	.short	0x0001
        /*0052*/ 	.short	0x0004
        /*0054*/ 	.byte	0x00, 0xf0, 0x11, 0x00


	//----- nvinfo : EIATTR_KPARAM_INFO
	.align		4
.L_17:
        /*0058*/ 	.byte	0x04, 0x17
        /*005a*/ 	.short	(.L_19 - .L_18)
.L_18:
        /*005c*/ 	.word	0x00000000
        /*0060*/ 	.short	0x0000
        /*0062*/ 	.short	0x0000
        /*0064*/ 	.byte	0x00, 0xf0, 0x11, 0x00


	//----- nvinfo : EIATTR_SPARSE_MMA_MASK
	.align		4
.L_19:
        /*0068*/ 	.byte	0x03, 0x50
        /*006a*/ 	.short	0x0000


	//----- nvinfo : EIATTR_MAXREG_COUNT
	.align		4
        /*006c*/ 	.byte	0x03, 0x1b
        /*006e*/ 	.short	0x00ff


	//----- nvinfo : EIATTR_NUM_BARRIERS
	.align		4
        /*0070*/ 	.byte	0x02, 0x4c
        /*0072*/ 	.byte	0x01
	.zero		1


	//----- nvinfo : EIATTR_MERCURY_ISA_VERSION
	.align		4
        /*0074*/ 	.byte	0x03, 0x5f
        /*0076*/ 	.short	0x0101


	//----- nvinfo : EIATTR_VRC_CTA_INIT_COUNT
	.align		4
        /*0078*/ 	.byte	0x02, 0x4a
	.zero		1
	.zero		1


	//----- nvinfo : EIATTR_EXIT_INSTR_OFFSETS
	.align		4
        /*007c*/ 	.byte	0x04, 0x1c
        /*007e*/ 	.short	(.L_21 - .L_20)


	//   ....[0]....
.L_20:
        /*0080*/ 	.word	0x000002a0


	//   ....[1]....
        /*0084*/ 	.word	0x00000340


	//----- nvinfo : EIATTR_CBANK_PARAM_SIZE
	.align		4
.L_21:
        /*0088*/ 	.byte	0x03, 0x19
        /*008a*/ 	.short	0x0028


	//----- nvinfo : EIATTR_PARAM_CBANK
	.align		4
        /*008c*/ 	.byte	0x04, 0x0a
        /*008e*/ 	.short	(.L_23 - .L_22)
	.align		4
.L_22:
        /*0090*/ 	.word	index@(.nv.constant0._Z7forwardIiEviiiPKT_S2_PS0_)
        /*0094*/ 	.short	0x0380
        /*0096*/ 	.short	0x0028


	//----- nvinfo : EIATTR_SW_WAR
	.align		4
.L_23:
        /*0098*/ 	.byte	0x04, 0x36
        /*009a*/ 	.short	(.L_25 - .L_24)
.L_24:
        /*009c*/ 	.word	0x00000008
.L_25:


//--------------------- .nv.callgraph             --------------------------
	.section	.nv.callgraph,"",@"SHT_CUDA_CALLGRAPH"
	.align	4
	.sectionentsize	8
	.align		4
        /*0000*/ 	.word	0x00000000
	.align		4
        /*0004*/ 	.word	0xffffffff
	.align		4
        /*0008*/ 	.word	0x00000000
	.align		4
        /*000c*/ 	.word	0xfffffffe
	.align		4
        /*0010*/ 	.word	0x00000000
	.align		4
        /*0014*/ 	.word	0xfffffffd
	.align		4
        /*0018*/ 	.word	0x00000000
	.align		4
        /*001c*/ 	.word	0xfffffffc


//--------------------- .text._Z7forwardIiEviiiPKT_S2_PS0_ --------------------------
	.section	.text._Z7forwardIiEviiiPKT_S2_PS0_,"ax",@progbits
	.align	128
        .global         _Z7forwardIiEviiiPKT_S2_PS0_
        .type           _Z7forwardIiEviiiPKT_S2_PS0_,@function
        .size           _Z7forwardIiEviiiPKT_S2_PS0_,(.L_x_3 - _Z7forwardIiEviiiPKT_S2_PS0_)
        .other          _Z7forwardIiEviiiPKT_S2_PS0_,@"STO_CUDA_ENTRY STV_DEFAULT"
_Z7forwardIiEviiiPKT_S2_PS0_:
.text._Z7forwardIiEviiiPKT_S2_PS0_:
[----:B------:R-:W-:Y:S01]  /*0000*/  LDC R1, c[0x0][0x37c] ;  /* 0x0000df00ff017b82 */ /* 0x000fe20000000800 */
[----:B------:R-:W0:Y:S07]  /*0010*/  S2R R10, SR_TID.X ;  /* 0x00000000000a7919 */ /* 0x000e2e0000002100 */
[----:B------:R-:W1:Y:S01]  /*0020*/  LDC.64 R8, c[0x0][0x380] ;  /* 0x0000e000ff087b82 */ /* 0x000e620000000a00 */
[----:B------:R-:W2:Y:S01]  /*0030*/  LDCU UR4, c[0x0][0x388] ;  /* 0x00007100ff0477ac */ /* 0x000ea20008000800 */
[----:B------:R-:W3:Y:S01]  /*0040*/  S2R R0, SR_CTAID.Y ;  /* 0x0000000000007919 */ /* 0x000ee20000002600 */
[----:B------:R-:W4:Y:S05]  /*0050*/  LDCU.64 UR6, c[0x0][0x358] ;  /* 0x00006b00ff0677ac */ /* 0x000f2a0008000a00 */
[----:B------:R-:W0:Y:S08]  /*0060*/  S2UR UR8, SR_CTAID.X ;  /* 0x00000000000879c3 */ /* 0x000e300000002500 */
[----:B------:R-:W5:Y:S08]  /*0070*/  LDC.64 R2, c[0x0][0x390] ;  /* 0x0000e400ff027b82 */ /* 0x000f700000000a00 */
[----:B------:R-:W4:Y:S01]  /*0080*/  LDC.64 R4, c[0x0][0x398] ;  /* 0x0000e600ff047b82 */ /* 0x000f220000000a00 */
[----:B-1----:R-:W-:-:S02]  /*0090*/  IMAD R8, R9, R8, RZ ;  /* 0x0000000809087224 */ /* 0x002fc400078e02ff */
[C---:B--2---:R-:W-:Y:S02]  /*00a0*/  IMAD R6, R9.reuse, UR4, RZ ;  /* 0x0000000409067c24 */ /* 0x044fe4000f8e02ff */
[----:B0-----:R-:W-:Y:S02]  /*00b0*/  IMAD R7, R9, UR8, R10 ;  /* 0x0000000809077c24 */ /* 0x001fe4000f8e020a */
[----:B---3--:R-:W-:-:S03]  /*00c0*/  IMAD R9, R10, UR4, R0 ;  /* 0x000000040a097c24 */ /* 0x008fc6000f8e0200 */
[----:B------:R-:W-:-:S04]  /*00d0*/  ISETP.GE.AND P0, PT, R7, R8, PT ;  /* 0x000000080700720c */ /* 0x000fc80003f06270 */
[----:B------:R-:W-:-:S13]  /*00e0*/  ISETP.GE.OR P0, PT, R9, R6, P0 ;  /* 0x000000060900720c */ /* 0x000fda0000706670 */
[----:B-----5:R-:W-:-:S04]  /*00f0*/  @!P0 IMAD.WIDE R2, R7, 0x4, R2 ;  /* 0x0000000407028825 */ /* 0x020fc800078e0202 */
[----:B----4-:R-:W-:Y:S02]  /*0100*/  @!P0 IMAD.WIDE R4, R9, 0x4, R4 ;  /* 0x0000000409048825 */ /* 0x010fe400078e0204 */
[----:B------:R-:W2:Y:S04]  /*0110*/  @!P0 LDG.E R2, desc[UR6][R2.64] ;  /* 0x0000000602028981 */ /* 0x000ea8000c1e1900 */
[----:B------:R-:W2:Y:S01]  /*0120*/  @!P0 LDG.E R5, desc[UR6][R4.64] ;  /* 0x0000000604058981 */ /* 0x000ea2000c1e1900 */
[----:B------:R-:W0:Y:S01]  /*0130*/  S2UR UR5, SR_CgaCtaId ;  /* 0x00000000000579c3 */ /* 0x000e220000008800 */
[----:B------:R-:W-:Y:S01]  /*0140*/  UMOV UR4, 0x400 ;  /* 0x0000040000047882 */ /* 0x000fe20000000000 */
[----:B------:R-:W1:Y:S01]  /*0150*/  LDCU UR9, c[0x0][0x360] ;  /* 0x00006c00ff0977ac */ /* 0x000e620008000800 */
[----:B------:R-:W-:Y:S01]  /*0160*/  ISETP.NE.AND P1, PT, R10, RZ, PT ;  /* 0x000000ff0a00720c */ /* 0x000fe20003f25270 */
[----:B-1----:R-:W-:-:S02]  /*0170*/  UISETP.GE.U32.AND UP0, UPT, UR9, 0x2, UPT ;  /* 0x000000020900788c */ /* 0x002fc4000bf06070 */
[----:B0-----:R-:W-:-:S06]  /*0180*/  ULEA UR4, UR5, UR4, 0x18 ;  /* 0x0000000405047291 */ /* 0x001fcc000f8ec0ff */
[----:B------:R-:W-:Y:S01]  /*0190*/  LEA R6, R10, UR4, 0x2 ;  /* 0x000000040a067c11 */ /* 0x000fe2000f8e10ff */
[----:B--2---:R-:W-:-:S05]  /*01a0*/  @!P0 IMAD R7, R2, R5, RZ ;  /* 0x0000000502078224 */ /* 0x004fca00078e02ff */
[----:B------:R0:W-:Y:S01]  /*01b0*/  @!P0 STS [R6], R7 ;  /* 0x0000000706008388 */ /* 0x0001e20000000800 */
[----:B------:R-:W-:Y:S06]  /*01c0*/  BAR.SYNC.DEFER_BLOCKING 0x0 ;  /* 0x0000000000007b1d */ /* 0x000fec0000010000 */
[----:B------:R-:W-:Y:S05]  /*01d0*/  BRA.U !UP0, `(.L_x_0) ;  /* 0x0000000108307547 */ /* 0x000fea000b800000 */
[----:B------:R-:W-:-:S07]  /*01e0*/  MOV R2, UR9 ;  /* 0x0000000900027c02 */ /* 0x000fce0008000f00 */
.L_x_1:
[----:B0-----:R-:W-:-:S04]  /*01f0*/  SHF.R.U32.HI R7, RZ, 0x1, R2 ;  /* 0x00000001ff077819 */ /* 0x001fc80000011602 */
[----:B------:R-:W-:-:S13]  /*0200*/  ISETP.GE.U32.AND P0, PT, R10, R7, PT ;  /* 0x000000070a00720c */ /* 0x000fda0003f06070 */
[----:B------:R-:W-:Y:S01]  /*0210*/  @!P0 LEA R3, R7, R6, 0x2 ;  /* 0x0000000607038211 */ /* 0x000fe200078e10ff */
[----:B------:R-:W-:Y:S05]  /*0220*/  @!P0 LDS R4, [R6] ;  /* 0x0000000006048984 */ /* 0x000fea0000000800 */
[----:B------:R-:W0:Y:S02]  /*0230*/  @!P0 LDS R3, [R3] ;  /* 0x0000000003038984 */ /* 0x000e240000000800 */
[----:B0-----:R-:W-:-:S05]  /*0240*/  @!P0 IADD3 R5, PT, PT, R3, R4, RZ ;  /* 0x0000000403058210 */ /* 0x001fca0007ffe0ff */
[----:B------:R1:W-:Y:S01]  /*0250*/  @!P0 STS [R6], R5 ;  /* 0x0000000506008388 */ /* 0x0003e20000000800 */
[----:B------:R-:W-:Y:S01]  /*0260*/  BAR.SYNC.DEFER_BLOCKING 0x0 ;  /* 0x0000000000007b1d */ /* 0x000fe20000010000 */
[----:B------:R-:W-:Y:S02]  /*0270*/  ISETP.GT.U32.AND P0, PT, R2, 0x3, PT ;  /* 0x000000030200780c */ /* 0x000fe40003f04070 */
[----:B------:R-:W-:-:S11]  /*0280*/  MOV R2, R7 ;  /* 0x0000000700027202 */ /* 0x000fd60000000f00 */
[----:B-1----:R-:W-:Y:S05]  /*0290*/  @P0 BRA `(.L_x_1) ;  /* 0xfffffffc00d40947 */ /* 0x002fea000383ffff */
.L_x_0:
[----:B------:R-:W-:Y:S05]  /*02a0*/  @P1 EXIT ;  /* 0x000000000000194d */ /* 0x000fea0003800000 */
[----:B------:R-:W1:Y:S01]  /*02b0*/  S2UR UR5, SR_CgaCtaId ;  /* 0x00000000000579c3 */ /* 0x000e620000008800 */
[----:B------:R-:W-:-:S07]  /*02c0*/  UMOV UR4, 0x400 ;  /* 0x0000040000047882 */ /* 0x000fce0000000000 */
[----:B0-----:R-:W0:Y:S08]  /*02d0*/  LDC R7, c[0x0][0x388] ;  /* 0x0000e200ff077b82 */ /* 0x001e300000000800 */
[----:B------:R-:W2:Y:S01]  /*02e0*/  LDC.64 R2, c[0x0][0x3a0] ;  /* 0x0000e800ff027b82 */ /* 0x000ea20000000a00 */
[----:B-1----:R-:W-:Y:S01]  /*02f0*/  ULEA UR4, UR5, UR4, 0x18 ;  /* 0x0000000405047291 */ /* 0x002fe2000f8ec0ff */
[----:B0-----:R-:W-:-:S08]  /*0300*/  IMAD R7, R7, UR8, R0 ;  /* 0x0000000807077c24 */ /* 0x001fd0000f8e0200 */
[----:B------:R-:W0:Y:S01]  /*0310*/  LDS R5, [UR4] ;  /* 0x00000004ff057984 */ /* 0x000e220008000800 */
[----:B--2---:R-:W-:-:S05]  /*0320*/  IMAD.WIDE R2, R7, 0x4, R2 ;  /* 0x0000000407027825 */ /* 0x004fca00078e0202 */
[----:B0-----:R-:W-:Y:S01]  /*0330*/  STG.E desc[UR6][R2.64], R5 ;  /* 0x0000000502007986 */ /* 0x001fe2000c101906 */
[----:B------:R-:W-:Y:S05]  /*0340*/  EXIT ;  /* 0x000000000000794d */ /* 0x000fea0003800000 */
.L_x_2:
[----:B------:R-:W-:-:S00]  /*0350*/  BRA `(.L_x_2) ;  /* 0xfffffffc00fc7947 */ /* 0x000fc0000383ffff */
[----:B------:R-:W-:-:S00]  /*0360*/  NOP ;  /* 0x0000000000007918 */ /* 0x000fc00000000000 */
        /* <DEDUP_REMOVED lines=9> */
.L_x_3:


//--------------------- .nv.shared._Z7forwardIiEviiiPKT_S2_PS0_ --------------------------
	.section	.nv.shared._Z7forwardIiEviiiPKT_S2_PS0_,"aw",@nobits
	.sectionflags	@""
	.align	16
	.zero		1024


//--------------------- .nv.shared.reserved.0     --------------------------
	.section	.nv.shared.reserved.0,"aw",@nobits
	.weak		__nv_reservedSMEM_offset_0_alias
	.size		__nv_reservedSMEM_offset_0_alias, 0, 64
	.other		__nv_reservedSMEM_offset_0_alias,@"STO_CUDA_RESERVED_SHARED STV_DEFAULT"
__nv_reservedSMEM_offset_0_alias:
	.zero		0
	.zero		64


//--------------------- .nv.constant0._Z7forwardIiEviiiPKT_S2_PS0_ --------------------------
	.section	.nv.constant0._Z7forwardIiEviiiPKT_S2_PS0_,"a",@progbits
	.sectionflags	@""
	.align	4
.nv.constant0._Z7forwardIiEviiiPKT_S2_PS0_:
	.zero		936


//--------------------- SYMBOLS --------------------------

	.type		.nv.reservedSmem.offset0,@object
	.size		.nv.reservedSmem.offset0,0x4
	.type		.nv.reservedSmem.cap,@object
	.size		.nv.reservedSmem.cap,0x4
